	.headerflags	@"EF_CUDA_TEXMODE_UNIFIED EF_CUDA_64BIT_ADDRESS EF_CUDA_SM86 EF_CUDA_VIRTUAL_SM(EF_CUDA_SM86)"
	.elftype	@"ET_EXEC"


//--------------------- .nv.info                  --------------------------
	.section	.nv.info,"",@"SHT_CUDA_INFO"
	.align	4


	//----- nvinfo : EIATTR_REGCOUNT
	.align		4
        /*0000*/ 	.byte	0x04, 0x2f
        /*0002*/ 	.short	(.L_3 - .L_2)
	.align		4
.L_2:
        /*0004*/ 	.word	index@(l2norm_fwd_kernel)
        /*0008*/ 	.word	0x00000017


	//----- nvinfo : EIATTR_MAX_STACK_SIZE
	.align		4
.L_3:
        /*000c*/ 	.byte	0x04, 0x23
        /*000e*/ 	.short	(.L_5 - .L_4)
	.align		4
.L_4:
        /*0010*/ 	.word	index@(l2norm_fwd_kernel)
        /*0014*/ 	.word	0x00000000


	//----- nvinfo : EIATTR_MIN_STACK_SIZE
	.align		4
.L_5:
        /*0018*/ 	.byte	0x04, 0x12
        /*001a*/ 	.short	(.L_7 - .L_6)
	.align		4
.L_6:
        /*001c*/ 	.word	index@(l2norm_fwd_kernel)
        /*0020*/ 	.word	0x00000000


	//----- nvinfo : EIATTR_FRAME_SIZE
	.align		4
.L_7:
        /*0024*/ 	.byte	0x04, 0x11
        /*0026*/ 	.short	(.L_9 - .L_8)
	.align		4
.L_8:
        /*0028*/ 	.word	index@(l2norm_fwd_kernel)
        /*002c*/ 	.word	0x00000000
.L_9:


//--------------------- .nv.info.l2norm_fwd_kernel --------------------------
	.section	.nv.info.l2norm_fwd_kernel,"",@"SHT_CUDA_INFO"
	.align	4


	//----- nvinfo : EIATTR_CUDA_API_VERSION
	.align		4
        /*0000*/ 	.byte	0x04, 0x37
        /*0002*/ 	.short	(.L_11 - .L_10)
.L_10:
        /*0004*/ 	.word	0x0000007b


	//----- nvinfo : EIATTR_SW2861232_WAR
	.align		4
.L_11:
        /*0008*/ 	.byte	0x01, 0x35
	.zero		2


	//----- nvinfo : EIATTR_PARAM_CBANK
	.align		4
        /*000c*/ 	.byte	0x04, 0x0a
        /*000e*/ 	.short	(.L_13 - .L_12)
	.align		4
.L_12:
        /*0010*/ 	.word	index@(.nv.constant0.l2norm_fwd_kernel)
        /*0014*/ 	.short	0x0160
        /*0016*/ 	.short	0x001c


	//----- nvinfo : EIATTR_CBANK_PARAM_SIZE
	.align		4
.L_13:
        /*0018*/ 	.byte	0x03, 0x19
        /*001a*/ 	.short	0x001c


	//----- nvinfo : EIATTR_KPARAM_INFO
	.align		4
        /*001c*/ 	.byte	0x04, 0x17
        /*001e*/ 	.short	(.L_15 - .L_14)
.L_14:
        /*0020*/ 	.word	0x00000000
        /*0024*/ 	.short	0x0003
        /*0026*/ 	.short	0x0018
        /*0028*/ 	.byte	0x00, 0xf0, 0x11, 0x00


	//----- nvinfo : EIATTR_KPARAM_INFO
	.align		4
.L_15:
        /*002c*/ 	.byte	0x04, 0x17
        /*002e*/ 	.short	(.L_17 - .L_16)
.L_16:
        /*0030*/ 	.word	0x00000000
        /*0034*/ 	.short	0x0002
        /*0036*/ 	.short	0x0010
        /*0038*/ 	.byte	0x00, 0xf0, 0x21, 0x00


	//----- nvinfo : EIATTR_KPARAM_INFO
	.align		4
.L_17:
        /*003c*/ 	.byte	0x04, 0x17
        /*003e*/ 	.short	(.L_19 - .L_18)
.L_18:
        /*0040*/ 	.word	0x00000000
        /*0044*/ 	.short	0x0001
        /*0046*/ 	.short	0x0008
        /*0048*/ 	.byte	0x00, 0xf0, 0x21, 0x00


	//----- nvinfo : EIATTR_KPARAM_INFO
	.align		4
.L_19:
        /*004c*/ 	.byte	0x04, 0x17
        /*004e*/ 	.short	(.L_21 - .L_20)
.L_20:
        /*0050*/ 	.word	0x00000000
        /*0054*/ 	.short	0x0000
        /*0056*/ 	.short	0x0000
        /*0058*/ 	.byte	0x00, 0xf0, 0x21, 0x00


	//----- nvinfo : EIATTR_MAXREG_COUNT
	.align		4
.L_21:
        /*005c*/ 	.byte	0x03, 0x1b
        /*005e*/ 	.short	0x00ff


	//----- nvinfo : EIATTR_COOP_GROUP_MASK_REGIDS
	.align		4
        /*0060*/ 	.byte	0x04, 0x29
        /*0062*/ 	.short	(.L_23 - .L_22)


	//   ....[0]....
.L_22:
        /*0064*/ 	.word	0xffffffff


	//   ....[1]....
        /*0068*/ 	.word	0xffffffff


	//   ....[2]....
        /*006c*/ 	.word	0xffffffff


	//   ....[3]....
        /*0070*/ 	.word	0xffffffff


	//----- nvinfo : EIATTR_COOP_GROUP_INSTR_OFFSETS
	.align		4
.L_23:
        /*0074*/ 	.byte	0x04, 0x28
        /*0076*/ 	.short	(.L_25 - .L_24)


	//   ....[0]....
.L_24:
        /*0078*/ 	.word	0x00000280


	//   ....[1]....
        /*007c*/ 	.word	0x000002b0


	//   ....[2]....
        /*0080*/ 	.word	0x000002d0


	//   ....[3]....
        /*0084*/ 	.word	0x000002f0


	//----- nvinfo : EIATTR_EXIT_INSTR_OFFSETS
	.align		4
.L_25:
        /*0088*/ 	.byte	0x04, 0x1c
        /*008a*/ 	.short	(.L_27 - .L_26)


	//   ....[0]....
.L_26:
        /*008c*/ 	.word	0x000004f0


	//   ....[1]....
        /*0090*/ 	.word	0x00000550


	//----- nvinfo : EIATTR_MAX_THREADS
	.align		4
.L_27:
        /*0094*/ 	.byte	0x04, 0x05
        /*0096*/ 	.short	(.L_29 - .L_28)
.L_28:
        /*0098*/ 	.word	0x00000100
        /*009c*/ 	.word	0x00000001
        /*00a0*/ 	.word	0x00000001
.L_29:


//--------------------- .nv.rel.action            --------------------------
	.section	.nv.rel.action,"",@"SHT_CUDA_RELOCINFO"
	.align	8
	.sectionentsize	8
        /*0000*/ 	.byte	0x73, 0x00, 0x00, 0x00, 0x00, 0x00, 0x00, 0x00, 0x00, 0x00, 0x00, 0x11, 0x25, 0x00, 0x05, 0x36


//--------------------- .nv.constant0.l2norm_fwd_kernel --------------------------
	.section	.nv.constant0.l2norm_fwd_kernel,"a",@progbits
	.align	4
.nv.constant0.l2norm_fwd_kernel:
	.zero		380


//--------------------- .text.l2norm_fwd_kernel   --------------------------
	.section	.text.l2norm_fwd_kernel,"ax",@progbits
	.sectionflags	@"SHF_BARRIERS=1"
	.sectioninfo	@"SHI_REGISTERS=23"
	.align	128
        .global         l2norm_fwd_kernel
        .type           l2norm_fwd_kernel,@function
        .size           l2norm_fwd_kernel,(.L_x_1 - l2norm_fwd_kernel)
        .other          l2norm_fwd_kernel,@"STO_CUDA_ENTRY STV_DEFAULT"
l2norm_fwd_kernel:
.text.l2norm_fwd_kernel:
[----:B------:R-:W-:-:S02]  /*0000*/  IMAD.MOV.U32 R1, RZ, RZ, c[0x0][0x28] ;  /* 0x00000a00ff017624 */ /* 0x000fc400078e00ff */
[----:B------:R-:W0:Y:S01]  /*0010*/  S2R R2, SR_TID.X ;  /* 0x0000000000027919 */ /* 0x000e220000002100 */
[----:B------:R-:W-:-:S03]  /*0020*/  ULDC.64 UR4, c[0x0][0x118] ;  /* 0x0000460000047ab9 */ /* 0x000fc60000000a00 */
[----:B------:R-:W1:Y:S01]  /*0030*/  S2R R8, SR_CTAID.X ;  /* 0x0000000000087919 */ /* 0x000e620000002500 */
[----:B0-----:R-:W-:Y:S02]  /*0040*/  SHF.R.U32.HI R3, RZ, 0x4, R2 ;  /* 0x00000004ff037819 */ /* 0x001fe40000011602 */
[----:B------:R-:W-:Y:S01]  /*0050*/  SHF.L.U32 R0, R2, 0x3, RZ ;  /* 0x0000000302007819 */ /* 0x000fe200000006ff */
[----:B-1----:R-:W-:Y:S01]  /*0060*/  IMAD.SHL.U32 R8, R8, 0x10, RZ ;  /* 0x0000001008087824 */ /* 0x002fe200078e00ff */
[----:B------:R-:W-:Y:S02]  /*0070*/  SGXT.U32 R3, R3, 0x4 ;  /* 0x000000040303781a */ /* 0x000fe40000000000 */
[----:B------:R-:W-:Y:S02]  /*0080*/  LOP3.LUT R4, R0, 0x78, RZ, 0xc0, !PT ;  /* 0x0000007800047812 */ /* 0x000fe400078ec0ff */
[----:B------:R-:W-:Y:S02]  /*0090*/  LOP3.LUT R9, R8, R3, RZ, 0xfc, !PT ;  /* 0x0000000308097212 */ /* 0x000fe400078efcff */
[----:B------:R-:W-:Y:S01]  /*00a0*/  SHF.R.S32.HI R0, RZ, 0x1f, R8 ;  /* 0x0000001fff007819 */ /* 0x000fe20000011408 */
[----:B------:R-:W-:Y:S01]  /*00b0*/  IMAD.WIDE.U32 R4, R4, 0x2, RZ ;  /* 0x0000000204047825 */ /* 0x000fe200078e00ff */
[----:B------:R-:W-:-:S02]  /*00c0*/  SHF.L.U32 R7, R9, 0x8, RZ ;  /* 0x0000000809077819 */ /* 0x000fc400000006ff */
[C---:B------:R-:W-:Y:S02]  /*00d0*/  ISETP.GE.U32.AND P0, PT, R9.reuse, 0x3740, PT ;  /* 0x000037400900780c */ /* 0x040fe40003f06070 */
[----:B------:R-:W-:Y:S02]  /*00e0*/  SHF.L.U64.HI R9, R9, 0x8, R0 ;  /* 0x0000000809097819 */ /* 0x000fe40000010200 */
[----:B------:R-:W-:Y:S02]  /*00f0*/  LOP3.LUT R10, R7, R4, RZ, 0xfc, !PT ;  /* 0x00000004070a7212 */ /* 0x000fe400078efcff */
[----:B------:R-:W-:Y:S01]  /*0100*/  ISETP.GE.U32.AND.EX P0, PT, R0, RZ, PT, P0 ;  /* 0x000000ff0000720c */ /* 0x000fe20003f06100 */
[----:B------:R-:W-:Y:S01]  /*0110*/  CS2R R6, SRZ ;  /* 0x0000000000067805 */ /* 0x000fe2000001ff00 */
[----:B------:R-:W-:Y:S02]  /*0120*/  LOP3.LUT R9, R9, R5, RZ, 0xfc, !PT ;  /* 0x0000000509097212 */ /* 0x000fe400078efcff */
[----:B------:R-:W-:Y:S01]  /*0130*/  IADD3 R16, P1, R10, c[0x0][0x160], RZ ;  /* 0x000058000a107a10 */ /* 0x000fe20007f3e0ff */
[----:B------:R-:W-:-:S03]  /*0140*/  CS2R R4, SRZ ;  /* 0x0000000000047805 */ /* 0x000fc6000001ff00 */
[----:B------:R-:W-:-:S05]  /*0150*/  IADD3.X R17, R9, c[0x0][0x164], RZ, P1, !PT ;  /* 0x0000590009117a10 */ /* 0x000fca0000ffe4ff */
[----:B------:R-:W2:Y:S01]  /*0160*/  @!P0 LDG.E.128 R4, [R16.64] ;  /* 0x0000000410048981 */ /* 0x000ea2000c1e1d00 */
[----:B------:R-:W-:Y:S01]  /*0170*/  IADD3 R10, P3, R10, c[0x0][0x168], RZ ;  /* 0x00005a000a0a7a10 */ /* 0x000fe20007f7e0ff */
[--C-:B--2---:R-:W-:Y:S02]  /*0180*/  HADD2.F32 R11, -RZ, R4.reuse.H1_H1 ;  /* 0x30000004ff0b7230 */ /* 0x104fe40000004100 */
[----:B------:R-:W-:Y:S02]  /*0190*/  HADD2.F32 R14, -RZ, R4.H0_H0 ;  /* 0x20000004ff0e7230 */ /* 0x000fe40000004100 */
[--C-:B------:R-:W-:Y:S01]  /*01a0*/  HADD2.F32 R4, -RZ, R5.reuse.H0_H0 ;  /* 0x20000005ff047230 */ /* 0x100fe20000004100 */
[----:B------:R-:W-:Y:S01]  /*01b0*/  FMUL R13, R11, R11 ;  /* 0x0000000b0b0d7220 */ /* 0x000fe20000400000 */
[----:B------:R-:W-:Y:S02]  /*01c0*/  HADD2.F32 R12, -RZ, R5.H1_H1 ;  /* 0x30000005ff0c7230 */ /* 0x000fe40000004100 */
[----:B------:R-:W-:Y:S01]  /*01d0*/  HADD2.F32 R5, -RZ, R6.H0_H0 ;  /* 0x20000006ff057230 */ /* 0x000fe20000004100 */
[----:B------:R-:W-:-:S04]  /*01e0*/  FFMA R13, R14, R14, R13 ;  /* 0x0000000e0e0d7223 */ /* 0x000fc8000000000d */
[----:B------:R-:W-:-:S04]  /*01f0*/  FFMA R13, R4, R4, R13 ;  /* 0x00000004040d7223 */ /* 0x000fc8000000000d */
[----:B------:R-:W-:Y:S01]  /*0200*/  FFMA R18, R12, R12, R13 ;  /* 0x0000000c0c127223 */ /* 0x000fe2000000000d */
[----:B------:R-:W-:Y:S02]  /*0210*/  HADD2.F32 R13, -RZ, R6.H1_H1 ;  /* 0x30000006ff0d7230 */ /* 0x000fe40000004100 */
[--C-:B------:R-:W-:Y:S01]  /*0220*/  HADD2.F32 R6, -RZ, R7.reuse.H0_H0 ;  /* 0x20000007ff067230 */ /* 0x100fe20000004100 */
[----:B------:R-:W-:Y:S01]  /*0230*/  FFMA R18, R5, R5, R18 ;  /* 0x0000000505127223 */ /* 0x000fe20000000012 */
[----:B------:R-:W-:-:S03]  /*0240*/  HADD2.F32 R7, -RZ, R7.H1_H1 ;  /* 0x30000007ff077230 */ /* 0x000fc60000004100 */
[----:B------:R-:W-:-:S04]  /*0250*/  FFMA R15, R13, R13, R18 ;  /* 0x0000000d0d0f7223 */ /* 0x000fc80000000012 */
[----:B------:R-:W-:-:S04]  /*0260*/  FFMA R16, R6, R6, R15 ;  /* 0x0000000606107223 */ /* 0x000fc8000000000f */
[----:B------:R-:W-:-:S05]  /*0270*/  FFMA R16, R7, R7, R16 ;  /* 0x0000000707107223 */ /* 0x000fca0000000010 */
[----:B------:R-:W0:Y:S02]  /*0280*/  SHFL.BFLY PT, R15, R16, 0x8, 0x1f ;  /* 0x0d001f00100f7f89 */ /* 0x000e2400000e0000 */
[----:B0-----:R-:W-:Y:S01]  /*0290*/  FADD R15, R16, R15 ;  /* 0x0000000f100f7221 */ /* 0x001fe20000000000 */
[----:B------:R-:W-:-:S04]  /*02a0*/  IMAD.MOV.U32 R16, RZ, RZ, 0x3e800000 ;  /* 0x3e800000ff107424 */ /* 0x000fc800078e00ff */
[----:B------:R-:W0:Y:S02]  /*02b0*/  SHFL.BFLY PT, R18, R15, 0x4, 0x1f ;  /* 0x0c801f000f127f89 */ /* 0x000e2400000e0000 */
[----:B0-----:R-:W-:-:S05]  /*02c0*/  FADD R18, R15, R18 ;  /* 0x000000120f127221 */ /* 0x001fca0000000000 */
[----:B------:R-:W0:Y:S02]  /*02d0*/  SHFL.BFLY PT, R17, R18, 0x2, 0x1f ;  /* 0x0c401f0012117f89 */ /* 0x000e2400000e0000 */
[----:B0-----:R-:W-:-:S05]  /*02e0*/  FADD R17, R18, R17 ;  /* 0x0000001112117221 */ /* 0x001fca0000000000 */
[----:B------:R-:W0:Y:S02]  /*02f0*/  SHFL.BFLY PT, R20, R17, 0x1, 0x1f ;  /* 0x0c201f0011147f89 */ /* 0x000e2400000e0000 */
[----:B0-----:R-:W-:-:S04]  /*0300*/  FADD R20, R17, R20 ;  /* 0x0000001411147221 */ /* 0x001fc80000000000 */
[----:B------:R-:W-:-:S04]  /*0310*/  FADD R20, R20, c[0x0][0x178] ;  /* 0x00005e0014147621 */ /* 0x000fc80000000000 */
[----:B------:R-:W0:Y:S02]  /*0320*/  MUFU.SQRT R19, R20 ;  /* 0x0000001400137308 */ /* 0x000e240000002000 */
[C---:B0-----:R-:W-:Y:S02]  /*0330*/  FSETP.GT.AND P1, PT, R19.reuse, 8.50705917302346158658e+37, PT ;  /* 0x7e8000001300780b */ /* 0x041fe40003f24000 */
[----:B------:R-:W-:Y:S02]  /*0340*/  FSETP.GEU.AND P2, PT, R19, 1.175494350822287508e-38, PT ;  /* 0x008000001300780b */ /* 0x000fe40003f4e000 */
[----:B------:R-:W-:-:S09]  /*0350*/  FSEL R16, R16, 1, P1 ;  /* 0x3f80000010107808 */ /* 0x000fd20000800000 */
[----:B------:R-:W-:Y:S01]  /*0360*/  @P1 FMUL R19, R19, 0.25 ;  /* 0x3e80000013131820 */ /* 0x000fe20000400000 */
[----:B------:R-:W-:Y:S01]  /*0370*/  LOP3.LUT P1, RZ, R2, 0xf0, RZ, 0xc0, !PT ;  /* 0x000000f002ff7812 */ /* 0x000fe2000782c0ff */
[----:B------:R-:W-:Y:S02]  /*0380*/  @!P2 FMUL R16, R16, 16777216 ;  /* 0x4b8000001010a820 */ /* 0x000fe40000400000 */
[----:B------:R-:W-:-:S06]  /*0390*/  @!P2 FMUL R19, R19, 16777216 ;  /* 0x4b8000001313a820 */ /* 0x000fcc0000400000 */
[----:B------:R-:W0:Y:S02]  /*03a0*/  MUFU.RCP R19, R19 ;  /* 0x0000001300137308 */ /* 0x000e240000001000 */
[----:B0-----:R-:W-:-:S04]  /*03b0*/  FMUL R16, R19, R16 ;  /* 0x0000001013107220 */ /* 0x001fc80000400000 */
[-C--:B------:R-:W-:Y:S01]  /*03c0*/  FMUL R14, R14, R16.reuse ;  /* 0x000000100e0e7220 */ /* 0x080fe20000400000 */
[-C--:B------:R-:W-:Y:S01]  /*03d0*/  FMUL R11, R11, R16.reuse ;  /* 0x000000100b0b7220 */ /* 0x080fe20000400000 */
[-C--:B------:R-:W-:Y:S01]  /*03e0*/  FMUL R15, R4, R16.reuse ;  /* 0x00000010040f7220 */ /* 0x080fe20000400000 */
[-C--:B------:R-:W-:Y:S01]  /*03f0*/  FMUL R12, R12, R16.reuse ;  /* 0x000000100c0c7220 */ /* 0x080fe20000400000 */
[----:B------:R-:W-:Y:S01]  /*0400*/  FMUL R7, R7, R16 ;  /* 0x0000001007077220 */ /* 0x000fe20000400000 */
[----:B------:R-:W-:Y:S01]  /*0410*/  STS [R3.X4], R16 ;  /* 0x0000001003007388 */ /* 0x000fe20000004800 */
[----:B------:R-:W-:Y:S01]  /*0420*/  F2FP.PACK_AB R4, R11, R14 ;  /* 0x0000000e0b04723e */ /* 0x000fe200000000ff */
[-C--:B------:R-:W-:Y:S01]  /*0430*/  FMUL R11, R5, R16.reuse ;  /* 0x00000010050b7220 */ /* 0x080fe20000400000 */
[----:B------:R-:W-:Y:S01]  /*0440*/  F2FP.PACK_AB R5, R12, R15 ;  /* 0x0000000f0c05723e */ /* 0x000fe200000000ff */
[-C--:B------:R-:W-:Y:S01]  /*0450*/  FMUL R12, R13, R16.reuse ;  /* 0x000000100d0c7220 */ /* 0x080fe20000400000 */
[----:B------:R-:W-:Y:S01]  /*0460*/  LOP3.LUT R13, R8, 0xf, R2, 0xf8, !PT ;  /* 0x0000000f080d7812 */ /* 0x000fe200078ef802 */
[----:B------:R-:W-:-:S03]  /*0470*/  FMUL R8, R6, R16 ;  /* 0x0000001006087220 */ /* 0x000fc60000400000 */
[----:B------:R-:W-:Y:S02]  /*0480*/  ISETP.LT.U32.AND P2, PT, R13, 0x3740, PT ;  /* 0x000037400d00780c */ /* 0x000fe40003f41070 */
[----:B------:R-:W-:Y:S02]  /*0490*/  F2FP.PACK_AB R6, R12, R11 ;  /* 0x0000000b0c06723e */ /* 0x000fe400000000ff */
[----:B------:R-:W-:Y:S02]  /*04a0*/  ISETP.LT.U32.AND.EX P1, PT, R0, RZ, !P1, P2 ;  /* 0x000000ff0000720c */ /* 0x000fe40004f21120 */
[----:B------:R-:W-:Y:S02]  /*04b0*/  IADD3.X R11, R9, c[0x0][0x16c], RZ, P3, !PT ;  /* 0x00005b00090b7a10 */ /* 0x000fe40001ffe4ff */
[----:B------:R-:W-:-:S05]  /*04c0*/  F2FP.PACK_AB R7, R7, R8 ;  /* 0x000000080707723e */ /* 0x000fca00000000ff */
[----:B------:R-:W-:Y:S04]  /*04d0*/  @!P0 STG.E.128 [R10.64], R4 ;  /* 0x000000040a008986 */ /* 0x000fe8000c101d04 */
[----:B------:R-:W-:Y:S06]  /*04e0*/  BAR.SYNC 0x0 ;  /* 0x0000000000007b1d */ /* 0x000fec0000000000 */
[----:B------:R-:W-:Y:S05]  /*04f0*/  @!P1 EXIT ;  /* 0x000000000000994d */ /* 0x000fea0003800000 */
[----:B------:R-:W-:Y:S02]  /*0500*/  LOP3.LUT R4, R2, 0xf, RZ, 0xc0, !PT ;  /* 0x0000000f02047812 */ /* 0x000fe400078ec0ff */
[----:B------:R-:W-:-:S03]  /*0510*/  LEA R2, P0, R13, c[0x0][0x170], 0x2 ;  /* 0x00005c000d027a11 */ /* 0x000fc600078010ff */
[----:B------:R-:W0:Y:S01]  /*0520*/  LDS R5, [R4.X4] ;  /* 0x0000000004057984 */ /* 0x000e220000004800 */
[----:B------:R-:W-:-:S05]  /*0530*/  LEA.HI.X R3, R13, c[0x0][0x174], R0, 0x2, P0 ;  /* 0x00005d000d037a11 */ /* 0x000fca00000f1400 */
[----:B0-----:R-:W-:Y:S01]  /*0540*/  STG.E [R2.64], R5 ;  /* 0x0000000502007986 */ /* 0x001fe2000c101904 */
[----:B------:R-:W-:Y:S05]  /*0550*/  EXIT ;  /* 0x000000000000794d */ /* 0x000fea0003800000 */
.L_x_0:
[----:B------:R-:W-:-:S00]  /*0560*/  BRA `(.L_x_0) ;  /* 0xfffffff000007947 */ /* 0x000fc0000383ffff */
[----:B------:R-:W-:-:S00]  /*0570*/  NOP ;  /* 0x0000000000007918 */ /* 0x000fc00000000000 */
        /* <DEDUP_REMOVED lines=8> */
.L_x_1:


//--------------------- .nv.global.init           --------------------------
	.section	.nv.global.init,"aw",@progbits
.nv.global.init:
	.type		_$_str,@object
	.size		_$_str,(_$_str_$_2 - _$_str)
_$_str:
        /*0000*/ 	.byte	0x5f, 0x5f, 0x43, 0x55, 0x44, 0x41, 0x5f, 0x46, 0x54, 0x5a, 0x00
	.type		_$_str_$_2,@object
	.size		_$_str_$_2,(.L_1 - _$_str_$_2)
_$_str_$_2:
        /*000b*/ 	.byte	0x5f, 0x5f, 0x43, 0x55, 0x44, 0x41, 0x5f, 0x50, 0x52, 0x45, 0x43, 0x5f, 0x53, 0x51, 0x52, 0x54
        /*001b*/ 	.byte	0x00
.L_1:


//--------------------- .nv.shared.l2norm_fwd_kernel --------------------------
	.section	.nv.shared.l2norm_fwd_kernel,"aw",@nobits
	.align	16
